//
// Generated by NVIDIA NVVM Compiler
//
// Compiler Build ID: CL-36424714
// Cuda compilation tools, release 13.0, V13.0.88
// Based on NVVM 20.0.0
//

.version 9.0
.target sm_100
.address_size 64

	// .globl	_Z10vector_addPfS_S_i

.visible .entry _Z10vector_addPfS_S_i(
	.param .u64 .ptr .align 1 _Z10vector_addPfS_S_i_param_0,
	.param .u64 .ptr .align 1 _Z10vector_addPfS_S_i_param_1,
	.param .u64 .ptr .align 1 _Z10vector_addPfS_S_i_param_2,
	.param .u32 _Z10vector_addPfS_S_i_param_3
)
{
	.reg .pred 	%p<2>;
	.reg .b32 	%r<6>;
	.reg .b32 	%f<4>;
	.reg .b64 	%rd<11>;

	ld.param.u64 	%rd1, [_Z10vector_addPfS_S_i_param_0];
	ld.param.u64 	%rd2, [_Z10vector_addPfS_S_i_param_1];
	ld.param.u64 	%rd3, [_Z10vector_addPfS_S_i_param_2];
	ld.param.u32 	%r2, [_Z10vector_addPfS_S_i_param_3];
	mov.u32 	%r3, %ctaid.x;
	mov.u32 	%r4, %ntid.x;
	mov.u32 	%r5, %tid.x;
	mad.lo.s32 	%r1, %r3, %r4, %r5;
	setp.ge.s32 	%p1, %r1, %r2;
	@%p1 bra 	$L__BB0_2;
	cvta.to.global.u64 	%rd4, %rd2;
	cvta.to.global.u64 	%rd5, %rd1;
	cvta.to.global.u64 	%rd6, %rd3;
	mul.wide.s32 	%rd7, %r1, 4;
	add.s64 	%rd8, %rd4, %rd7;
	ld.global.f32 	%f1, [%rd8];
	add.s64 	%rd9, %rd5, %rd7;
	ld.global.f32 	%f2, [%rd9];
	add.f32 	%f3, %f1, %f2;
	add.s64 	%rd10, %rd6, %rd7;
	st.global.f32 	[%rd10], %f3;
$L__BB0_2:
	ret;

}


// ===== COMPILED SASS (sm_100) =====

	.target	sm_100

	.elftype	@"ET_EXEC"


//--------------------- .note.nv.tkinfo           --------------------------
	.section	.note.nv.tkinfo,"",@"SHT_NOTE"
	.sectionflags	@"SHF_NOTE_NV_TKINFO"
	.tkinfo
        /*0018*/ 	.word	0x00000002
        /*0030*/ 	.string	""
        /*0030*/ 	.string	"ptxas"
        /*0030*/ 	.string	"Cuda compilation tools, release 13.0, V13.0.88"
        /*0030*/ 	.string	"Build cuda_13.0.r13.0/compiler.36424714_0"
        /*0030*/ 	.string	"-arch sm_100 -m 64 "



//--------------------- .note.nv.cuinfo           --------------------------
	.section	.note.nv.cuinfo,"",@"SHT_NOTE"
	.sectionflags	@"SHF_NOTE_NV_CUINFO"
        /*0018*/ 	.short	0x0002
        /*001a*/ 	.short	0x0064
        /*001c*/ 	.short	0x0082
	.zero		2


//--------------------- .nv.info                  --------------------------
	.section	.nv.info,"",@"SHT_CUDA_INFO"
	.align	4


	//----- nvinfo : EIATTR_REGCOUNT
	.align		4
        /*0000*/ 	.byte	0x04, 0x2f
        /*0002*/ 	.short	(.L_1 - .L_0)
	.align		4
.L_0:
        /*0004*/ 	.word	index@(_Z10vector_addPfS_S_i)
        /*0008*/ 	.word	0x0000000c


	//----- nvinfo : EIATTR_FRAME_SIZE
	.align		4
.L_1:
        /*000c*/ 	.byte	0x04, 0x11
        /*000e*/ 	.short	(.L_3 - .L_2)
	.align		4
.L_2:
        /*0010*/ 	.word	index@(_Z10vector_addPfS_S_i)
        /*0014*/ 	.word	0x00000000


	//----- nvinfo : EIATTR_MIN_STACK_SIZE
	.align		4
.L_3:
        /*0018*/ 	.byte	0x04, 0x12
        /*001a*/ 	.short	(.L_5 - .L_4)
	.align		4
.L_4:
        /*001c*/ 	.word	index@(_Z10vector_addPfS_S_i)
        /*0020*/ 	.word	0x00000000
.L_5:


//--------------------- .nv.compat                --------------------------
	.section	.nv.compat,"",@"SHT_CUDA_COMPAT_INFO"
	.align	4
        /*0000*/ 	.byte	0x02, 0x09, 0x00, 0x00, 0x02, 0x02, 0x01, 0x00, 0x02, 0x05, 0x05, 0x00, 0x03, 0x07, 0x01, 0x01
        /*0010*/ 	.byte	0x02, 0x03, 0x00, 0x00, 0x02, 0x06, 0x01, 0x00, 0x04, 0x0b, 0x08, 0x00, 0x09, 0x00, 0x00, 0x00
        /*0020*/ 	.byte	0x00, 0x00, 0x00, 0x00


//--------------------- .nv.info._Z10vector_addPfS_S_i --------------------------
	.section	.nv.info._Z10vector_addPfS_S_i,"",@"SHT_CUDA_INFO"
	.sectionflags	@""
	.align	4


	//----- nvinfo : EIATTR_CUDA_API_VERSION
	.align		4
        /*0000*/ 	.byte	0x04, 0x37
        /*0002*/ 	.short	(.L_7 - .L_6)
.L_6:
        /*0004*/ 	.word	0x00000082


	//----- nvinfo : EIATTR_KPARAM_INFO
	.align		4
.L_7:
        /*0008*/ 	.byte	0x04, 0x17
        /*000a*/ 	.short	(.L_9 - .L_8)
.L_8:
        /*000c*/ 	.word	0x00000000
        /*0010*/ 	.short	0x0003
        /*0012*/ 	.short	0x0018
        /*0014*/ 	.byte	0x00, 0xf0, 0x11, 0x00


	//----- nvinfo : EIATTR_KPARAM_INFO
	.align		4
.L_9:
        /*0018*/ 	.byte	0x04, 0x17
        /*001a*/ 	.short	(.L_11 - .L_10)
.L_10:
        /*001c*/ 	.word	0x00000000
        /*0020*/ 	.short	0x0002
        /*0022*/ 	.short	0x0010
        /*0024*/ 	.byte	0x00, 0xf5, 0x21, 0x00


	//----- nvinfo : EIATTR_KPARAM_INFO
	.align		4
.L_11:
        /*0028*/ 	.byte	0x04, 0x17
        /*002a*/ 	.short	(.L_13 - .L_12)
.L_12:
        /*002c*/ 	.word	0x00000000
        /*0030*/ 	.short	0x0001
        /*0032*/ 	.short	0x0008
        /*0034*/ 	.byte	0x00, 0xf5, 0x21, 0x00


	//----- nvinfo : EIATTR_KPARAM_INFO
	.align		4
.L_13:
        /*0038*/ 	.byte	0x04, 0x17
        /*003a*/ 	.short	(.L_15 - .L_14)
.L_14:
        /*003c*/ 	.word	0x00000000
        /*0040*/ 	.short	0x0000
        /*0042*/ 	.short	0x0000
        /*0044*/ 	.byte	0x00, 0xf5, 0x21, 0x00


	//----- nvinfo : EIATTR_SPARSE_MMA_MASK
	.align		4
.L_15:
        /*0048*/ 	.byte	0x03, 0x50
        /*004a*/ 	.short	0x0000


	//----- nvinfo : EIATTR_MAXREG_COUNT
	.align		4
        /*004c*/ 	.byte	0x03, 0x1b
        /*004e*/ 	.short	0x00ff


	//----- nvinfo : EIATTR_MERCURY_ISA_VERSION
	.align		4
        /*0050*/ 	.byte	0x03, 0x5f
        /*0052*/ 	.short	0x0101


	//----- nvinfo : EIATTR_VRC_CTA_INIT_COUNT
	.align		4
        /*0054*/ 	.byte	0x02, 0x4a
	.zero		1
	.zero		1


	//----- nvinfo : EIATTR_EXIT_INSTR_OFFSETS
	.align		4
        /*0058*/ 	.byte	0x04, 0x1c
        /*005a*/ 	.short	(.L_17 - .L_16)


	//   ....[0]....
.L_16:
        /*005c*/ 	.word	0x00000070


	//   ....[1]....
        /*0060*/ 	.word	0x00000130


	//----- nvinfo : EIATTR_CBANK_PARAM_SIZE
	.align		4
.L_17:
        /*0064*/ 	.byte	0x03, 0x19
        /*0066*/ 	.short	0x001c


	//----- nvinfo : EIATTR_PARAM_CBANK
	.align		4
        /*0068*/ 	.byte	0x04, 0x0a
        /*006a*/ 	.short	(.L_19 - .L_18)
	.align		4
.L_18:
        /*006c*/ 	.word	index@(.nv.constant0._Z10vector_addPfS_S_i)
        /*0070*/ 	.short	0x0380
        /*0072*/ 	.short	0x001c


	//----- nvinfo : EIATTR_SW_WAR
	.align		4
.L_19:
        /*0074*/ 	.byte	0x04, 0x36
        /*0076*/ 	.short	(.L_21 - .L_20)
.L_20:
        /*0078*/ 	.word	0x00000008
.L_21:


//--------------------- .nv.callgraph             --------------------------
	.section	.nv.callgraph,"",@"SHT_CUDA_CALLGRAPH"
	.align	4
	.sectionentsize	8
	.align		4
        /*0000*/ 	.word	0x00000000
	.align		4
        /*0004*/ 	.word	0xffffffff
	.align		4
        /*0008*/ 	.word	0x00000000
	.align		4
        /*000c*/ 	.word	0xfffffffe
	.align		4
        /*0010*/ 	.word	0x00000000
	.align		4
        /*0014*/ 	.word	0xfffffffd
	.align		4
        /*0018*/ 	.word	0x00000000
	.align		4
        /*001c*/ 	.word	0xfffffffc


//--------------------- .text._Z10vector_addPfS_S_i --------------------------
	.section	.text._Z10vector_addPfS_S_i,"ax",@progbits
	.align	128
        .global         _Z10vector_addPfS_S_i
        .type           _Z10vector_addPfS_S_i,@function
        .size           _Z10vector_addPfS_S_i,(.L_x_1 - _Z10vector_addPfS_S_i)
        .other          _Z10vector_addPfS_S_i,@"STO_CUDA_ENTRY STV_DEFAULT"
_Z10vector_addPfS_S_i:
.text._Z10vector_addPfS_S_i:
[----:B------:R-:W-:Y:S01]  /*0000*/  LDC R1, c[0x0][0x37c] ;  /* 0x0000df00ff017b82 */ /* 0x000fe20000000800 */
[----:B------:R-:W0:Y:S07]  /*0010*/  S2R R0, SR_TID.X ;  /* 0x0000000000007919 */ /* 0x000e2e0000002100 */
[----:B------:R-:W0:Y:S01]  /*0020*/  S2UR UR4, SR_CTAID.X ;  /* 0x00000000000479c3 */ /* 0x000e220000002500 */
[----:B------:R-:W1:Y:S07]  /*0030*/  LDCU UR5, c[0x0][0x398] ;  /* 0x00007300ff0577ac */ /* 0x000e6e0008000800 */
[----:B------:R-:W0:Y:S02]  /*0040*/  LDC R9, c[0x0][0x360] ;  /* 0x0000d800ff097b82 */ /* 0x000e240000000800 */
[----:B0-----:R-:W-:-:S05]  /*0050*/  IMAD R9, R9, UR4, R0 ;  /* 0x0000000409097c24 */ /* 0x001fca000f8e0200 */
[----:B-1----:R-:W-:-:S13]  /*0060*/  ISETP.GE.AND P0, PT, R9, UR5, PT ;  /* 0x0000000509007c0c */ /* 0x002fda000bf06270 */
[----:B------:R-:W-:Y:S05]  /*0070*/  @P0 EXIT ;  /* 0x000000000000094d */ /* 0x000fea0003800000 */
[----:B------:R-:W0:Y:S01]  /*0080*/  LDC.64 R2, c[0x0][0x388] ;  /* 0x0000e200ff027b82 */ /* 0x000e220000000a00 */
[----:B------:R-:W1:Y:S07]  /*0090*/  LDCU.64 UR4, c[0x0][0x358] ;  /* 0x00006b00ff0477ac */ /* 0x000e6e0008000a00 */
[----:B------:R-:W2:Y:S08]  /*00a0*/  LDC.64 R4, c[0x0][0x380] ;  /* 0x0000e000ff047b82 */ /* 0x000eb00000000a00 */
[----:B------:R-:W3:Y:S01]  /*00b0*/  LDC.64 R6, c[0x0][0x390] ;  /* 0x0000e400ff067b82 */ /* 0x000ee20000000a00 */
[----:B0-----:R-:W-:-:S06]  /*00c0*/  IMAD.WIDE R2, R9, 0x4, R2 ;  /* 0x0000000409027825 */ /* 0x001fcc00078e0202 */
[----:B-1----:R-:W4:Y:S01]  /*00d0*/  LDG.E R2, desc[UR4][R2.64] ;  /* 0x0000000402027981 */ /* 0x002f22000c1e1900 */
[----:B--2---:R-:W-:-:S06]  /*00e0*/  IMAD.WIDE R4, R9, 0x4, R4 ;  /* 0x0000000409047825 */ /* 0x004fcc00078e0204 */
[----:B------:R-:W4:Y:S01]  /*00f0*/  LDG.E R5, desc[UR4][R4.64] ;  /* 0x0000000404057981 */ /* 0x000f22000c1e1900 */
[----:B---3--:R-:W-:-:S04]  /*0100*/  IMAD.WIDE R6, R9, 0x4, R6 ;  /* 0x0000000409067825 */ /* 0x008fc800078e0206 */
[----:B----4-:R-:W-:-:S05]  /*0110*/  FADD R9, R2, R5 ;  /* 0x0000000502097221 */ /* 0x010fca0000000000 */
[----:B------:R-:W-:Y:S01]  /*0120*/  STG.E desc[UR4][R6.64], R9 ;  /* 0x0000000906007986 */ /* 0x000fe2000c101904 */
[----:B------:R-:W-:Y:S05]  /*0130*/  EXIT ;  /* 0x000000000000794d */ /* 0x000fea0003800000 */
.L_x_0:
[----:B------:R-:W-:-:S00]  /*0140*/  BRA `(.L_x_0) ;  /* 0xfffffffc00fc7947 */ /* 0x000fc0000383ffff */
[----:B------:R-:W-:-:S00]  /*0150*/  NOP ;  /* 0x0000000000007918 */ /* 0x000fc00000000000 */
        /* <DEDUP_REMOVED lines=10> */
.L_x_1:


//--------------------- .nv.shared.reserved.0     --------------------------
	.section	.nv.shared.reserved.0,"aw",@nobits
	.weak		__nv_reservedSMEM_offset_0_alias
	.size		__nv_reservedSMEM_offset_0_alias, 0, 64
	.other		__nv_reservedSMEM_offset_0_alias,@"STO_CUDA_RESERVED_SHARED STV_DEFAULT"
__nv_reservedSMEM_offset_0_alias:
	.zero		0
	.zero		64


//--------------------- .nv.constant0._Z10vector_addPfS_S_i --------------------------
	.section	.nv.constant0._Z10vector_addPfS_S_i,"a",@progbits
	.sectionflags	@""
	.align	4
.nv.constant0._Z10vector_addPfS_S_i:
	.zero		924


//--------------------- SYMBOLS --------------------------

	.type		.nv.reservedSmem.offset0,@object
	.size		.nv.reservedSmem.offset0,0x4
